	.headerflags	@"EF_CUDA_TEXMODE_UNIFIED EF_CUDA_64BIT_ADDRESS EF_CUDA_ACCELERATORS EF_CUDA_SM90 EF_CUDA_VIRTUAL_SM(EF_CUDA_SM90)"
	.elftype	@"ET_EXEC"


//--------------------- .nv.info                  --------------------------
	.section	.nv.info,"",@"SHT_CUDA_INFO"
	.align	4


	//----- nvinfo : EIATTR_REGCOUNT
	.align		4
        /*0000*/ 	.byte	0x04, 0x2f
        /*0002*/ 	.short	(.L_1 - .L_0)
	.align		4
.L_0:
        /*0004*/ 	.word	index@(triton_poi_fused_convolution_25)
        /*0008*/ 	.word	0x00000020


	//----- nvinfo : EIATTR_MIN_STACK_SIZE
	.align		4
.L_1:
        /*000c*/ 	.byte	0x04, 0x12
        /*000e*/ 	.short	(.L_3 - .L_2)
	.align		4
.L_2:
        /*0010*/ 	.word	index@(triton_poi_fused_convolution_25)
        /*0014*/ 	.word	0x00000000


	//----- nvinfo : EIATTR_FRAME_SIZE
	.align		4
.L_3:
        /*0018*/ 	.byte	0x04, 0x11
        /*001a*/ 	.short	(.L_5 - .L_4)
	.align		4
.L_4:
        /*001c*/ 	.word	index@(triton_poi_fused_convolution_25)
        /*0020*/ 	.word	0x00000000


	//----- nvinfo : EIATTR_MIN_STACK_SIZE
	.align		4
.L_5:
        /*0024*/ 	.byte	0x04, 0x12
        /*0026*/ 	.short	(.L_7 - .L_6)
	.align		4
.L_6:
        /*0028*/ 	.word	index@(triton_poi_fused_convolution_25)
        /*002c*/ 	.word	0x00000000
.L_7:


//--------------------- .nv.info.triton_poi_fused_convolution_25 --------------------------
	.section	.nv.info.triton_poi_fused_convolution_25,"",@"SHT_CUDA_INFO"
	.sectionflags	@""
	.align	4


	//----- nvinfo : EIATTR_CUDA_API_VERSION
	.align		4
        /*0000*/ 	.byte	0x04, 0x37
        /*0002*/ 	.short	(.L_9 - .L_8)
.L_8:
        /*0004*/ 	.word	0x0000007c


	//----- nvinfo : EIATTR_KPARAM_INFO
	.align		4
.L_9:
        /*0008*/ 	.byte	0x04, 0x17
        /*000a*/ 	.short	(.L_11 - .L_10)
.L_10:
        /*000c*/ 	.word	0x00000000
        /*0010*/ 	.short	0x0004
        /*0012*/ 	.short	0x001c
        /*0014*/ 	.byte	0x00, 0xf0, 0x11, 0x00


	//----- nvinfo : EIATTR_KPARAM_INFO
	.align		4
.L_11:
        /*0018*/ 	.byte	0x04, 0x17
        /*001a*/ 	.short	(.L_13 - .L_12)
.L_12:
        /*001c*/ 	.word	0x00000000
        /*0020*/ 	.short	0x0003
        /*0022*/ 	.short	0x0018
        /*0024*/ 	.byte	0x00, 0xf0, 0x11, 0x00


	//----- nvinfo : EIATTR_KPARAM_INFO
	.align		4
.L_13:
        /*0028*/ 	.byte	0x04, 0x17
        /*002a*/ 	.short	(.L_15 - .L_14)
.L_14:
        /*002c*/ 	.word	0x00000000
        /*0030*/ 	.short	0x0002
        /*0032*/ 	.short	0x0010
        /*0034*/ 	.byte	0x00, 0xf4, 0x21, 0x00


	//----- nvinfo : EIATTR_KPARAM_INFO
	.align		4
.L_15:
        /*0038*/ 	.byte	0x04, 0x17
        /*003a*/ 	.short	(.L_17 - .L_16)
.L_16:
        /*003c*/ 	.word	0x00000000
        /*0040*/ 	.short	0x0001
        /*0042*/ 	.short	0x0008
        /*0044*/ 	.byte	0x00, 0xf4, 0x21, 0x00


	//----- nvinfo : EIATTR_KPARAM_INFO
	.align		4
.L_17:
        /*0048*/ 	.byte	0x04, 0x17
        /*004a*/ 	.short	(.L_19 - .L_18)
.L_18:
        /*004c*/ 	.word	0x00000000
        /*0050*/ 	.short	0x0000
        /*0052*/ 	.short	0x0000
        /*0054*/ 	.byte	0x00, 0xf4, 0x21, 0x00


	//----- nvinfo : EIATTR_SPARSE_MMA_MASK
	.align		4
.L_19:
        /*0058*/ 	.byte	0x03, 0x50
        /*005a*/ 	.short	0x0000


	//----- nvinfo : EIATTR_MAXREG_COUNT
	.align		4
        /*005c*/ 	.byte	0x03, 0x1b
        /*005e*/ 	.short	0x00ff


	//----- nvinfo : EIATTR_EXIT_INSTR_OFFSETS
	.align		4
        /*0060*/ 	.byte	0x04, 0x1c
        /*0062*/ 	.short	(.L_21 - .L_20)


	//   ....[0]....
.L_20:
        /*0064*/ 	.word	0x00000840


	//   ....[1]....
        /*0068*/ 	.word	0x00000860


	//----- nvinfo : EIATTR_REQNTID
	.align		4
.L_21:
        /*006c*/ 	.byte	0x04, 0x10
        /*006e*/ 	.short	(.L_23 - .L_22)
.L_22:
        /*0070*/ 	.word	0x00000100
        /*0074*/ 	.word	0x00000001
        /*0078*/ 	.word	0x00000001


	//----- nvinfo : EIATTR_CBANK_PARAM_SIZE
	.align		4
.L_23:
        /*007c*/ 	.byte	0x03, 0x19
        /*007e*/ 	.short	0x0020


	//----- nvinfo : EIATTR_PARAM_CBANK
	.align		4
        /*0080*/ 	.byte	0x04, 0x0a
        /*0082*/ 	.short	(.L_25 - .L_24)
	.align		4
.L_24:
        /*0084*/ 	.word	index@(.nv.constant0.triton_poi_fused_convolution_25)
        /*0088*/ 	.short	0x0210
        /*008a*/ 	.short	0x0020


	//----- nvinfo : EIATTR_SW_WAR
	.align		4
.L_25:
        /*008c*/ 	.byte	0x04, 0x36
        /*008e*/ 	.short	(.L_27 - .L_26)
.L_26:
        /*0090*/ 	.word	0x00000008
.L_27:


//--------------------- .nv.callgraph             --------------------------
	.section	.nv.callgraph,"",@"SHT_CUDA_CALLGRAPH"
	.align	4
	.sectionentsize	8
	.align		4
        /*0000*/ 	.word	0x00000000
	.align		4
        /*0004*/ 	.word	0xffffffff
	.align		4
        /*0008*/ 	.word	0x00000000
	.align		4
        /*000c*/ 	.word	0xfffffffe
	.align		4
        /*0010*/ 	.word	0x00000000
	.align		4
        /*0014*/ 	.word	0xfffffffd
	.align		4
        /*0018*/ 	.word	0x00000000
	.align		4
        /*001c*/ 	.word	0xfffffffc


//--------------------- .text.triton_poi_fused_convolution_25 --------------------------
	.section	.text.triton_poi_fused_convolution_25,"ax",@progbits
	.sectionflags	@"SHF_BARRIERS=1"
	.align	128
        .global         triton_poi_fused_convolution_25
        .type           triton_poi_fused_convolution_25,@function
        .size           triton_poi_fused_convolution_25,(.L_x_1 - triton_poi_fused_convolution_25)
        .other          triton_poi_fused_convolution_25,@"STO_CUDA_ENTRY STV_DEFAULT"
triton_poi_fused_convolution_25:
.text.triton_poi_fused_convolution_25:
[----:B------:R-:W0:Y:S01]  /*0000*/  LDC R1, c[0x0][0x28] ;  /* 0x00000a00ff017b82 */ /* 0x000e220000000800 */
[----:B------:R-:W1:Y:S07]  /*0010*/  S2R R20, SR_TID.X ;  /* 0x0000000000147919 */ /* 0x000e6e0000002100 */
[----:B------:R-:W2:Y:S01]  /*0020*/  S2UR UR5, SR_CgaCtaId ;  /* 0x00000000000579c3 */ /* 0x000ea20000008800 */
[----:B------:R-:W-:Y:S01]  /*0030*/  UMOV UR4, 0x400 ;  /* 0x0000040000047882 */ /* 0x000fe20000000000 */
[----:B------:R-:W-:Y:S01]  /*0040*/  CS2R R6, SRZ ;  /* 0x0000000000067805 */ /* 0x000fe2000001ff00 */
[----:B------:R-:W3:Y:S01]  /*0050*/  S2R R3, SR_CTAID.X ;  /* 0x0000000000037919 */ /* 0x000ee20000002500 */
[----:B------:R-:W-:Y:S01]  /*0060*/  ULDC.64 UR6, c[0x0][0x208] ;  /* 0x0000820000067ab9 */ /* 0x000fe20000000a00 */
[----:B------:R-:W-:Y:S01]  /*0070*/  CS2R R10, SRZ ;  /* 0x00000000000a7805 */ /* 0x000fe2000001ff00 */
[----:B------:R-:W4:Y:S02]  /*0080*/  S2R R2, SR_CTAID.Y ;  /* 0x0000000000027919 */ /* 0x000f240000002600 */
[----:B------:R-:W5:Y:S01]  /*0090*/  LDC.64 R22, c[0x0][0x210] ;  /* 0x00008400ff167b82 */ /* 0x000f620000000a00 */
[----:B--2---:R-:W-:Y:S01]  /*00a0*/  UPRMT UR4, UR5, 0x654, UR4 ;  /* 0x0000065405047896 */ /* 0x004fe20008000004 */
[----:B-1----:R-:W-:Y:S01]  /*00b0*/  SHF.R.U32.HI R13, RZ, 0x2, R20 ;  /* 0x00000002ff0d7819 */ /* 0x002fe20000011614 */
[----:B------:R-:W-:-:S02]  /*00c0*/  IMAD.SHL.U32 R0, R20, 0x4, RZ ;  /* 0x0000000414007824 */ /* 0x000fc400078e00ff */
[----:B------:R-:W-:Y:S01]  /*00d0*/  IMAD.SHL.U32 R9, R20, 0x400, RZ ;  /* 0x0000040014097824 */ /* 0x000fe200078e00ff */
[----:B------:R-:W-:Y:S01]  /*00e0*/  SGXT.U32 R13, R13, 0x6 ;  /* 0x000000060d0d781a */ /* 0x000fe20000000000 */
[----:B---3--:R-:W-:-:S03]  /*00f0*/  IMAD.SHL.U32 R3, R3, 0x10, RZ ;  /* 0x0000001003037824 */ /* 0x008fc600078e00ff */
[----:B----4-:R-:W-:Y:S02]  /*0100*/  PRMT R27, R13, 0x6540, R2 ;  /* 0x000065400d1b7816 */ /* 0x010fe40000000002 */
[----:B------:R-:W-:Y:S02]  /*0110*/  LOP3.LUT R4, R3, 0xc, R0, 0xf8, !PT ;  /* 0x0000000c03047812 */ /* 0x000fe400078ef800 */
[----:B------:R-:W-:Y:S02]  /*0120*/  LOP3.LUT R12, R9, 0xc00, RZ, 0xc0, !PT ;  /* 0x00000c00090c7812 */ /* 0x000fe400078ec0ff */
[----:B------:R-:W-:Y:S02]  /*0130*/  CS2R R8, SRZ ;  /* 0x0000000000087805 */ /* 0x000fe4000001ff00 */
[----:B------:R-:W-:Y:S01]  /*0140*/  ISETP.GE.AND P0, PT, R4, 0x40, PT ;  /* 0x000000400400780c */ /* 0x000fe20003f06270 */
[----:B------:R-:W-:Y:S01]  /*0150*/  IMAD R27, R27, 0x40, R4 ;  /* 0x000000401b1b7824 */ /* 0x000fe200078e0204 */
[----:B------:R-:W-:-:S02]  /*0160*/  LOP3.LUT R28, R12, R13, RZ, 0xfc, !PT ;  /* 0x0000000d0c1c7212 */ /* 0x000fc400078efcff */
[----:B------:R-:W-:Y:S02]  /*0170*/  CS2R R4, SRZ ;  /* 0x0000000000047805 */ /* 0x000fe4000001ff00 */
[C---:B------:R-:W-:Y:S01]  /*0180*/  LEA.HI R21, R12.reuse, UR4, RZ, 0x1c ;  /* 0x000000040c157c11 */ /* 0x040fe2000f8fe0ff */
[C---:B------:R-:W-:Y:S01]  /*0190*/  VIADD R19, R27.reuse, 0x1000 ;  /* 0x000010001b137836 */ /* 0x040fe20000000000 */
[C---:B------:R-:W-:Y:S01]  /*01a0*/  LOP3.LUT R13, R12.reuse, 0x100, RZ, 0xfc, !PT ;  /* 0x000001000c0d7812 */ /* 0x040fe200078efcff */
[--C-:B-----5:R-:W-:Y:S01]  /*01b0*/  IMAD.WIDE R16, R27, 0x4, R22.reuse ;  /* 0x000000041b107825 */ /* 0x120fe200078e0216 */
[C---:B------:R-:W-:Y:S02]  /*01c0*/  LOP3.LUT R14, R12.reuse, 0x200, RZ, 0xfc, !PT ;  /* 0x000002000c0e7812 */ /* 0x040fe400078efcff */
[----:B------:R-:W-:Y:S01]  /*01d0*/  LOP3.LUT R12, R12, 0x300, RZ, 0xfc, !PT ;  /* 0x000003000c0c7812 */ /* 0x000fe200078efcff */
[----:B------:R-:W-:Y:S01]  /*01e0*/  IMAD.WIDE R18, R19, 0x4, R22 ;  /* 0x0000000413127825 */ /* 0x000fe200078e0216 */
[----:B------:R-:W-:Y:S01]  /*01f0*/  LEA.HI R13, R13, UR4, RZ, 0x1c ;  /* 0x000000040d0d7c11 */ /* 0x000fe2000f8fe0ff */
[----:B------:R1:W2:Y:S01]  /*0200*/  @!P0 LDG.E.EL.128 R4, desc[UR6][R16.64] ;  /* 0x0000000610048981 */ /* 0x0002a2000c2e1d00 */
[----:B------:R-:W-:Y:S01]  /*0210*/  LEA.HI R25, R14, UR4, RZ, 0x1c ;  /* 0x000000040e197c11 */ /* 0x000fe2000f8fe0ff */
[----:B------:R-:W-:Y:S01]  /*0220*/  VIADD R29, R27, 0x2000 ;  /* 0x000020001b1d7836 */ /* 0x000fe20000000000 */
[----:B------:R-:W-:Y:S01]  /*0230*/  LEA.HI R15, R12, UR4, RZ, 0x1c ;  /* 0x000000040c0f7c11 */ /* 0x000fe2000f8fe0ff */
[C---:B------:R-:W-:Y:S01]  /*0240*/  IMAD R21, R28.reuse, 0x4, R21 ;  /* 0x000000041c157824 */ /* 0x040fe200078e0215 */
[----:B------:R3:W4:Y:S01]  /*0250*/  @!P0 LDG.E.EL.128 R8, desc[UR6][R18.64] ;  /* 0x0000000612088981 */ /* 0x000722000c2e1d00 */
[----:B------:R-:W-:-:S02]  /*0260*/  IMAD R24, R28, 0x4, R13 ;  /* 0x000000041c187824 */ /* 0x000fc400078e020d */
[C---:B------:R-:W-:Y:S01]  /*0270*/  IMAD R25, R28.reuse, 0x4, R25 ;  /* 0x000000041c197824 */ /* 0x040fe200078e0219 */
[----:B------:R-:W-:Y:S01]  /*0280*/  CS2R R12, SRZ ;  /* 0x00000000000c7805 */ /* 0x000fe2000001ff00 */
[----:B------:R-:W-:Y:S01]  /*0290*/  IMAD R28, R28, 0x4, R15 ;  /* 0x000000041c1c7824 */ /* 0x000fe200078e020f */
[----:B------:R-:W-:Y:S01]  /*02a0*/  CS2R R14, SRZ ;  /* 0x00000000000e7805 */ /* 0x000fe2000001ff00 */
[----:B-1----:R-:W-:Y:S02]  /*02b0*/  VIADD R17, R27, 0x3000 ;  /* 0x000030001b117836 */ /* 0x002fe40000000000 */
[----:B------:R-:W-:Y:S01]  /*02c0*/  IMAD.WIDE R26, R29, 0x4, R22 ;  /* 0x000000041d1a7825 */ /* 0x000fe200078e0216 */
[----:B---3--:R-:W-:-:S03]  /*02d0*/  CS2R R18, SRZ ;  /* 0x0000000000127805 */ /* 0x008fc6000001ff00 */
[----:B------:R-:W-:Y:S01]  /*02e0*/  IMAD.WIDE R22, R17, 0x4, R22 ;  /* 0x0000000411167825 */ /* 0x000fe200078e0216 */
[----:B------:R-:W-:Y:S01]  /*02f0*/  CS2R R16, SRZ ;  /* 0x0000000000107805 */ /* 0x000fe2000001ff00 */
[----:B------:R1:W3:Y:S05]  /*0300*/  @!P0 LDG.E.EL.128 R12, desc[UR6][R26.64] ;  /* 0x000000061a0c8981 */ /* 0x0002ea000c2e1d00 */
[----:B------:R5:W3:Y:S01]  /*0310*/  @!P0 LDG.E.EL.128 R16, desc[UR6][R22.64] ;  /* 0x0000000616108981 */ /* 0x000ae2000c2e1d00 */
[----:B------:R-:W5:Y:S01]  /*0320*/  S2R R29, SR_TID.X ;  /* 0x00000000001d7919 */ /* 0x000f620000002100 */
[----:B------:R-:W-:Y:S01]  /*0330*/  SHF.R.U32.HI R20, RZ, 0x6, R20 ;  /* 0x00000006ff147819 */ /* 0x000fe20000011614 */
[----:B-1----:R-:W1:Y:S01]  /*0340*/  LDC.64 R26, c[0x0][0x220] ;  /* 0x00008800ff1a7b82 */ /* 0x002e620000000a00 */
[----:B0----5:R-:W-:-:S04]  /*0350*/  SHF.R.U32.HI R29, RZ, 0x2, R29 ;  /* 0x00000002ff1d7819 */ /* 0x021fc8000001161d */
[----:B------:R-:W-:-:S05]  /*0360*/  LOP3.LUT R22, R29, 0x30, RZ, 0xc0, !PT ;  /* 0x000000301d167812 */ /* 0x000fca00078ec0ff */
[----:B------:R-:W-:Y:S01]  /*0370*/  VIADD R23, R22, UR4 ;  /* 0x0000000416177c36 */ /* 0x000fe20008000000 */
[----:B--2---:R-:W-:Y:S04]  /*0380*/  STS [R21], R4 ;  /* 0x0000000415007388 */ /* 0x004fe80000000800 */
[----:B------:R0:W-:Y:S04]  /*0390*/  STS [R24+0x400], R5 ;  /* 0x0004000518007388 */ /* 0x0001e80000000800 */
[----:B------:R2:W-:Y:S04]  /*03a0*/  STS [R25+0x800], R6 ;  /* 0x0008000619007388 */ /* 0x0005e80000000800 */
[----:B------:R5:W-:Y:S01]  /*03b0*/  STS [R28+0xc00], R7 ;  /* 0x000c00071c007388 */ /* 0x000be20000000800 */
[----:B0-----:R-:W0:Y:S03]  /*03c0*/  LDC.64 R4, c[0x0][0x218] ;  /* 0x00008600ff047b82 */ /* 0x001e260000000a00 */
[----:B----4-:R-:W-:Y:S04]  /*03d0*/  STS [R21+0x100], R8 ;  /* 0x0001000815007388 */ /* 0x010fe80000000800 */
[----:B------:R4:W-:Y:S04]  /*03e0*/  STS [R24+0x500], R9 ;  /* 0x0005000918007388 */ /* 0x0009e80000000800 */
[----:B------:R-:W-:Y:S04]  /*03f0*/  STS [R25+0x900], R10 ;  /* 0x0009000a19007388 */ /* 0x000fe80000000800 */
[----:B------:R-:W-:Y:S04]  /*0400*/  STS [R28+0xd00], R11 ;  /* 0x000d000b1c007388 */ /* 0x000fe80000000800 */
[----:B---3--:R-:W-:Y:S04]  /*0410*/  STS [R21+0x200], R12 ;  /* 0x0002000c15007388 */ /* 0x008fe80000000800 */
[----:B------:R-:W-:Y:S04]  /*0420*/  STS [R24+0x600], R13 ;  /* 0x0006000d18007388 */ /* 0x000fe80000000800 */
[----:B------:R3:W-:Y:S04]  /*0430*/  STS [R25+0xa00], R14 ;  /* 0x000a000e19007388 */ /* 0x0007e80000000800 */
[----:B------:R-:W-:Y:S04]  /*0440*/  STS [R28+0xe00], R15 ;  /* 0x000e000f1c007388 */ /* 0x000fe80000000800 */
[----:B------:R-:W-:Y:S04]  /*0450*/  STS [R21+0x300], R16 ;  /* 0x0003001015007388 */ /* 0x000fe80000000800 */
[----:B------:R0:W-:Y:S04]  /*0460*/  STS [R24+0x700], R17 ;  /* 0x0007001118007388 */ /* 0x0001e80000000800 */
[----:B------:R-:W-:Y:S04]  /*0470*/  STS [R25+0xb00], R18 ;  /* 0x000b001219007388 */ /* 0x000fe80000000800 */
[----:B------:R0:W-:Y:S01]  /*0480*/  STS [R28+0xf00], R19 ;  /* 0x000f00131c007388 */ /* 0x0001e20000000800 */
[----:B--2---:R-:W-:-:S02]  /*0490*/  LOP3.LUT R6, R0, 0x3fc, RZ, 0xc0, !PT ;  /* 0x000003fc00067812 */ /* 0x004fc400078ec0ff */
[----:B-----5:R-:W-:Y:S02]  /*04a0*/  LOP3.LUT R7, R0, 0xfc, RZ, 0xc0, !PT ;  /* 0x000000fc00077812 */ /* 0x020fe400078ec0ff */
[C---:B----4-:R-:W-:Y:S02]  /*04b0*/  LOP3.LUT R9, R6.reuse, 0x400, RZ, 0xfc, !PT ;  /* 0x0000040006097812 */ /* 0x050fe400078efcff */
[--C-:B------:R-:W-:Y:S02]  /*04c0*/  PRMT R0, R7, 0x6540, R2.reuse ;  /* 0x0000654007007816 */ /* 0x100fe40000000002 */
[----:B------:R-:W-:Y:S02]  /*04d0*/  SHF.R.U32.HI R7, RZ, 0x4, R9 ;  /* 0x00000004ff077819 */ /* 0x000fe40000011609 */
[----:B---3--:R-:W-:Y:S02]  /*04e0*/  SHF.R.S32.HI R14, RZ, 0x17, R2 ;  /* 0x00000017ff0e7819 */ /* 0x008fe40000011402 */
[----:B------:R-:W-:-:S02]  /*04f0*/  LOP3.LUT R12, R6, 0x800, RZ, 0xfc, !PT ;  /* 0x00000800060c7812 */ /* 0x000fc400078efcff */
[C---:B------:R-:W-:Y:S02]  /*0500*/  LOP3.LUT R13, R6.reuse, 0xc00, RZ, 0xfc, !PT ;  /* 0x00000c00060d7812 */ /* 0x040fe400078efcff */
[----:B------:R-:W-:Y:S01]  /*0510*/  LOP3.LUT R2, R7, 0x70, RZ, 0xc0, !PT ;  /* 0x0000007007027812 */ /* 0x000fe200078ec0ff */
[----:B------:R-:W-:Y:S01]  /*0520*/  IMAD R8, R6, 0x4, R23 ;  /* 0x0000000406087824 */ /* 0x000fe200078e0217 */
[----:B------:R-:W-:Y:S01]  /*0530*/  BAR.SYNC.DEFER_BLOCKING 0x0 ;  /* 0x0000000000007b1d */ /* 0x000fe20000010000 */
[----:B------:R-:W-:Y:S02]  /*0540*/  SGXT R7, R14, 0x1 ;  /* 0x000000010e07781a */ /* 0x000fe40000000200 */
[----:B------:R-:W-:Y:S02]  /*0550*/  SHF.R.U32.HI R12, RZ, 0x4, R12 ;  /* 0x00000004ff0c7819 */ /* 0x000fe4000001160c */
[----:B------:R-:W-:Y:S01]  /*0560*/  SHF.R.U32.HI R14, RZ, 0x4, R13 ;  /* 0x00000004ff0e7819 */ /* 0x000fe2000001160d */
[----:B------:R-:W-:Y:S01]  /*0570*/  VIADD R13, R2, UR4 ;  /* 0x00000004020d7c36 */ /* 0x000fe20008000000 */
[----:B------:R-:W-:-:S02]  /*0580*/  LOP3.LUT R12, R12, 0xb0, RZ, 0xc0, !PT ;  /* 0x000000b00c0c7812 */ /* 0x000fc400078ec0ff */
[----:B------:R-:W-:Y:S01]  /*0590*/  LOP3.LUT R14, R14, 0xf0, RZ, 0xc0, !PT ;  /* 0x000000f00e0e7812 */ /* 0x000fe200078ec0ff */
[----:B------:R-:W-:Y:S01]  /*05a0*/  IMAD R13, R6, 0x4, R13 ;  /* 0x00000004060d7824 */ /* 0x000fe200078e020d */
[----:B------:R-:W-:Y:S01]  /*05b0*/  LEA.HI R7, R7, R0, RZ, 0xa ;  /* 0x0000000007077211 */ /* 0x000fe200078f50ff */
[----:B0-----:R-:W-:Y:S02]  /*05c0*/  VIADD R17, R12, UR4 ;  /* 0x000000040c117c36 */ /* 0x001fe40008000000 */
[----:B------:R-:W-:Y:S01]  /*05d0*/  VIADD R19, R14, UR4 ;  /* 0x000000040e137c36 */ /* 0x000fe20008000000 */
[----:B------:R-:W-:Y:S01]  /*05e0*/  SGXT.U32 R2, R20, 0x2 ;  /* 0x000000021402781a */ /* 0x000fe20000000000 */
[C---:B------:R-:W-:Y:S01]  /*05f0*/  IMAD R20, R6.reuse, 0x4, R17 ;  /* 0x0000000406147824 */ /* 0x040fe200078e0211 */
[----:B------:R-:W0:Y:S01]  /*0600*/  LDS.128 R8, [R8] ;  /* 0x0000000008087984 */ /* 0x000e220000000c00 */
[----:B------:R-:W-:Y:S02]  /*0610*/  IMAD.SHL.U32 R16, R7, 0x40, RZ ;  /* 0x0000004007107824 */ /* 0x000fe400078e00ff */
[----:B------:R-:W-:Y:S01]  /*0620*/  IMAD R19, R6, 0x4, R19 ;  /* 0x0000000406137824 */ /* 0x000fe200078e0213 */
[----:B------:R-:W2:Y:S01]  /*0630*/  LDS.128 R12, [R13+0x1000] ;  /* 0x001000000d0c7984 */ /* 0x000ea20000000c00 */
[----:B------:R-:W-:-:S02]  /*0640*/  LOP3.LUT R2, R3, R2, RZ, 0xfc, !PT ;  /* 0x0000000203027212 */ /* 0x000fc400078efcff */
[----:B------:R-:W-:Y:S01]  /*0650*/  LOP3.LUT R3, R16, 0xffff0000, RZ, 0xc0, !PT ;  /* 0xffff000010037812 */ /* 0x000fe200078ec0ff */
[----:B------:R-:W3:Y:S04]  /*0660*/  LDS.128 R20, [R20+0x2000] ;  /* 0x0020000014147984 */ /* 0x000ee80000000c00 */
[----:B------:R-:W4:Y:S01]  /*0670*/  LDS.128 R16, [R19+0x3000] ;  /* 0x0030000013107984 */ /* 0x000f220000000c00 */
[----:B------:R-:W-:Y:S02]  /*0680*/  LOP3.LUT R25, R7, 0xfffffc00, RZ, 0xc0, !PT ;  /* 0xfffffc0007197812 */ /* 0x000fe400078ec0ff */
[----:B------:R-:W-:Y:S02]  /*0690*/  ISETP.GE.AND P0, PT, R2, 0x40, PT ;  /* 0x000000400200780c */ /* 0x000fe40003f06270 */
[----:B------:R-:W-:-:S02]  /*06a0*/  IADD3 R25, R3, R0, -R25 ;  /* 0x0000000003197210 */ /* 0x000fc40007ffe819 */
[----:B------:R-:W-:-:S03]  /*06b0*/  LOP3.LUT R24, R2, 0x4, RZ, 0xfc, !PT ;  /* 0x0000000402187812 */ /* 0x000fc600078efcff */
[----:B------:R-:W-:Y:S01]  /*06c0*/  IMAD R0, R2, 0x400, R25 ;  /* 0x0000040002007824 */ /* 0x000fe200078e0219 */
[----:B------:R-:W-:Y:S02]  /*06d0*/  ISETP.GE.AND P1, PT, R24, 0x40, PT ;  /* 0x000000401800780c */ /* 0x000fe40003f26270 */
[----:B------:R-:W-:Y:S01]  /*06e0*/  LOP3.LUT R28, R2, 0x8, RZ, 0xfc, !PT ;  /* 0x00000008021c7812 */ /* 0x000fe200078efcff */
[----:B------:R-:W-:Y:S01]  /*06f0*/  IMAD.WIDE R6, R0, 0x4, R4 ;  /* 0x0000000400067825 */ /* 0x000fe200078e0204 */
[----:B------:R-:W-:-:S03]  /*0700*/  LOP3.LUT R2, R2, 0xc, RZ, 0xfc, !PT ;  /* 0x0000000c02027812 */ /* 0x000fc600078efcff */
[--C-:B------:R-:W-:Y:S01]  /*0710*/  IMAD R3, R24, 0x400, R25.reuse ;  /* 0x0000040018037824 */ /* 0x100fe200078e0219 */
[----:B------:R-:W-:Y:S02]  /*0720*/  ISETP.GE.AND P2, PT, R28, 0x40, PT ;  /* 0x000000401c00780c */ /* 0x000fe40003f46270 */
[----:B------:R-:W-:Y:S01]  /*0730*/  ISETP.GE.AND P3, PT, R2, 0x40, PT ;  /* 0x000000400200780c */ /* 0x000fe20003f66270 */
[----:B0-----:R0:W-:Y:S02]  /*0740*/  @!P0 STG.E.128 desc[UR6][R6.64], R8 ;  /* 0x0000000806008986 */ /* 0x0011e4000c101d06 */
[----:B0-----:R-:W-:Y:S02]  /*0750*/  IMAD R7, R28, 0x400, R25 ;  /* 0x000004001c077824 */ /* 0x001fe400078e0219 */
[----:B------:R-:W-:-:S04]  /*0760*/  IMAD.WIDE R28, R3, 0x4, R4 ;  /* 0x00000004031c7825 */ /* 0x000fc800078e0204 */
[----:B------:R-:W-:Y:S01]  /*0770*/  IMAD R25, R2, 0x400, R25 ;  /* 0x0000040002197824 */ /* 0x000fe200078e0219 */
[----:B--2---:R0:W-:Y:S01]  /*0780*/  @!P1 STG.E.128 desc[UR6][R28.64], R12 ;  /* 0x0000000c1c009986 */ /* 0x0041e2000c101d06 */
[----:B-1----:R-:W-:-:S04]  /*0790*/  IMAD.WIDE R2, R3, 0x4, R26 ;  /* 0x0000000403027825 */ /* 0x002fc800078e021a */
[----:B0-----:R-:W-:-:S04]  /*07a0*/  IMAD.WIDE R28, R7, 0x4, R4 ;  /* 0x00000004071c7825 */ /* 0x001fc800078e0204 */
[----:B------:R-:W-:Y:S01]  /*07b0*/  IMAD.WIDE R4, R25, 0x4, R4 ;  /* 0x0000000419047825 */ /* 0x000fe200078e0204 */
[----:B---3--:R-:W-:Y:S04]  /*07c0*/  @!P2 STG.E.128 desc[UR6][R28.64], R20 ;  /* 0x000000141c00a986 */ /* 0x008fe8000c101d06 */
[----:B----4-:R0:W-:Y:S01]  /*07d0*/  @!P3 STG.E.128 desc[UR6][R4.64], R16 ;  /* 0x000000100400b986 */ /* 0x0101e2000c101d06 */
[----:B------:R-:W-:-:S04]  /*07e0*/  IMAD.WIDE R6, R7, 0x4, R26 ;  /* 0x0000000407067825 */ /* 0x000fc800078e021a */
[----:B0-----:R-:W-:-:S05]  /*07f0*/  IMAD.WIDE R4, R0, 0x4, R26 ;  /* 0x0000000400047825 */ /* 0x001fca00078e021a */
[----:B------:R0:W-:Y:S04]  /*0800*/  @!P0 STG.E.128 desc[UR6][R4.64], R8 ;  /* 0x0000000804008986 */ /* 0x0001e8000c101d06 */
[----:B------:R0:W-:Y:S01]  /*0810*/  @!P1 STG.E.128 desc[UR6][R2.64], R12 ;  /* 0x0000000c02009986 */ /* 0x0001e2000c101d06 */
[----:B------:R-:W-:-:S03]  /*0820*/  IMAD.WIDE R26, R25, 0x4, R26 ;  /* 0x00000004191a7825 */ /* 0x000fc600078e021a */
[----:B------:R0:W-:Y:S02]  /*0830*/  @!P2 STG.E.128 desc[UR6][R6.64], R20 ;  /* 0x000000140600a986 */ /* 0x0001e4000c101d06 */
[----:B0-----:R-:W-:Y:S05]  /*0840*/  @P3 EXIT ;  /* 0x000000000000394d */ /* 0x001fea0003800000 */
[----:B------:R-:W-:Y:S01]  /*0850*/  STG.E.128 desc[UR6][R26.64], R16 ;  /* 0x000000101a007986 */ /* 0x000fe2000c101d06 */
[----:B------:R-:W-:Y:S05]  /*0860*/  EXIT ;  /* 0x000000000000794d */ /* 0x000fea0003800000 */
.L_x_0:
[----:B------:R-:W-:-:S00]  /*0870*/  BRA `(.L_x_0) ;  /* 0xfffffffc00fc7947 */ /* 0x000fc0000383ffff */
[----:B------:R-:W-:-:S00]  /*0880*/  NOP ;  /* 0x0000000000007918 */ /* 0x000fc00000000000 */
[----:B------:R-:W-:-:S00]  /*0890*/  NOP ;  /* 0x0000000000007918 */ /* 0x000fc00000000000 */
[----:B------:R-:W-:-:S00]  /*08a0*/  NOP ;  /* 0x0000000000007918 */ /* 0x000fc00000000000 */
[----:B------:R-:W-:-:S00]  /*08b0*/  NOP ;  /* 0x0000000000007918 */ /* 0x000fc00000000000 */
[----:B------:R-:W-:-:S00]  /*08c0*/  NOP ;  /* 0x0000000000007918 */ /* 0x000fc00000000000 */
[----:B------:R-:W-:-:S00]  /*08d0*/  NOP ;  /* 0x0000000000007918 */ /* 0x000fc00000000000 */
[----:B------:R-:W-:-:S00]  /*08e0*/  NOP ;  /* 0x0000000000007918 */ /* 0x000fc00000000000 */
[----:B------:R-:W-:-:S00]  /*08f0*/  NOP ;  /* 0x0000000000007918 */ /* 0x000fc00000000000 */
.L_x_1:


//--------------------- .nv.shared.triton_poi_fused_convolution_25 --------------------------
	.section	.nv.shared.triton_poi_fused_convolution_25,"aw",@nobits
	.sectionflags	@""
	.align	16
	.zero		1024


//--------------------- .nv.constant0.triton_poi_fused_convolution_25 --------------------------
	.section	.nv.constant0.triton_poi_fused_convolution_25,"a",@progbits
	.sectionflags	@""
	.align	4
.nv.constant0.triton_poi_fused_convolution_25:
	.zero		560
